//
// Generated by NVIDIA NVVM Compiler
//
// Compiler Build ID: CL-36424714
// Cuda compilation tools, release 13.0, V13.0.88
// Based on NVVM 20.0.0
//

.version 9.0
.target sm_100
.address_size 64

	// .globl	_Z6kernelPiS_S_ii

.visible .entry _Z6kernelPiS_S_ii(
	.param .u64 .ptr .align 1 _Z6kernelPiS_S_ii_param_0,
	.param .u64 .ptr .align 1 _Z6kernelPiS_S_ii_param_1,
	.param .u64 .ptr .align 1 _Z6kernelPiS_S_ii_param_2,
	.param .u32 _Z6kernelPiS_S_ii_param_3,
	.param .u32 _Z6kernelPiS_S_ii_param_4
)
{
	.reg .pred 	%p<81>;
	.reg .b32 	%r<157>;
	.reg .b64 	%rd<40>;

	ld.param.u64 	%rd10, [_Z6kernelPiS_S_ii_param_0];
	ld.param.u64 	%rd9, [_Z6kernelPiS_S_ii_param_1];
	ld.param.u64 	%rd11, [_Z6kernelPiS_S_ii_param_2];
	ld.param.u32 	%r63, [_Z6kernelPiS_S_ii_param_3];
	ld.param.u32 	%r62, [_Z6kernelPiS_S_ii_param_4];
	cvta.to.global.u64 	%rd1, %rd11;
	cvta.to.global.u64 	%rd2, %rd10;
	mov.u32 	%r64, %ctaid.y;
	mov.u32 	%r65, %ntid.y;
	mov.u32 	%r66, %tid.y;
	mad.lo.s32 	%r67, %r64, %r65, %r66;
	mov.u32 	%r68, %ctaid.x;
	mov.u32 	%r69, %ntid.x;
	mov.u32 	%r70, %tid.x;
	mad.lo.s32 	%r2, %r68, %r69, %r70;
	setp.ge.s32 	%p6, %r2, %r62;
	setp.ge.s32 	%p7, %r67, %r63;
	or.pred  	%p8, %p6, %p7;
	@%p8 bra 	$L__BB0_52;
	add.s32 	%r72, %r67, -2;
	setp.gt.u32 	%p9, %r67, 1;
	setp.lt.s32 	%p10, %r72, %r63;
	and.pred  	%p1, %p9, %p10;
	mul.lo.s32 	%r3, %r72, %r62;
	add.s32 	%r73, %r2, -2;
	setp.gt.s32 	%p11, %r2, 1;
	setp.lt.s32 	%p12, %r73, %r62;
	and.pred  	%p2, %p11, %p12;
	and.pred  	%p14, %p1, %p2;
	cvt.s64.s32 	%rd12, %r3;
	cvt.s64.s32 	%rd3, %r2;
	add.s64 	%rd13, %rd3, %rd12;
	shl.b64 	%rd14, %rd13, 2;
	add.s64 	%rd4, %rd2, %rd14;
	mov.b32 	%r133, 0;
	not.pred 	%p15, %p14;
	@%p15 bra 	$L__BB0_3;
	ld.global.u32 	%r74, [%rd4+-8];
	ld.global.u32 	%r75, [%rd1];
	mul.lo.s32 	%r133, %r75, %r74;
$L__BB0_3:
	setp.gt.s32 	%p16, %r2, 0;
	setp.le.s32 	%p17, %r2, %r62;
	and.pred  	%p3, %p16, %p17;
	and.pred  	%p18, %p1, %p3;
	not.pred 	%p19, %p18;
	@%p19 bra 	$L__BB0_5;
	ld.global.u32 	%r76, [%rd4+-4];
	ld.global.u32 	%r77, [%rd1+4];
	mad.lo.s32 	%r133, %r77, %r76, %r133;
$L__BB0_5:
	setp.lt.s32 	%p20, %r2, 0;
	not.pred 	%p21, %p1;
	or.pred  	%p22, %p21, %p20;
	@%p22 bra 	$L__BB0_7;
	add.s32 	%r78, %r2, %r3;
	mul.wide.s32 	%rd15, %r78, 4;
	add.s64 	%rd16, %rd2, %rd15;
	ld.global.u32 	%r79, [%rd16];
	ld.global.u32 	%r80, [%rd1+8];
	mad.lo.s32 	%r133, %r80, %r79, %r133;
$L__BB0_7:
	add.s32 	%r81, %r2, 1;
	setp.gt.s32 	%p23, %r2, -2;
	setp.lt.s32 	%p24, %r81, %r62;
	and.pred  	%p4, %p23, %p24;
	and.pred  	%p25, %p1, %p4;
	not.pred 	%p26, %p25;
	@%p26 bra 	$L__BB0_9;
	ld.global.u32 	%r82, [%rd4+4];
	ld.global.u32 	%r83, [%rd1+12];
	mad.lo.s32 	%r133, %r83, %r82, %r133;
$L__BB0_9:
	add.s32 	%r84, %r2, 2;
	setp.gt.s32 	%p27, %r2, -3;
	setp.lt.s32 	%p28, %r84, %r62;
	and.pred  	%p5, %p27, %p28;
	and.pred  	%p29, %p1, %p5;
	not.pred 	%p30, %p29;
	@%p30 bra 	$L__BB0_11;
	ld.global.u32 	%r85, [%rd4+8];
	ld.global.u32 	%r86, [%rd1+16];
	mad.lo.s32 	%r133, %r86, %r85, %r133;
$L__BB0_11:
	add.s32 	%r14, %r67, -1;
	setp.ge.u32 	%p31, %r14, %r63;
	add.s32 	%r15, %r3, %r62;
	not.pred 	%p32, %p2;
	cvt.s64.s32 	%rd17, %r15;
	add.s64 	%rd18, %rd3, %rd17;
	shl.b64 	%rd19, %rd18, 2;
	add.s64 	%rd5, %rd2, %rd19;
	or.pred  	%p33, %p31, %p32;
	@%p33 bra 	$L__BB0_13;
	ld.global.u32 	%r87, [%rd5+-8];
	ld.global.u32 	%r88, [%rd1+20];
	mad.lo.s32 	%r133, %r88, %r87, %r133;
$L__BB0_13:
	setp.ge.u32 	%p34, %r14, %r63;
	not.pred 	%p35, %p3;
	or.pred  	%p36, %p34, %p35;
	@%p36 bra 	$L__BB0_15;
	ld.global.u32 	%r89, [%rd5+-4];
	ld.global.u32 	%r90, [%rd1+24];
	mad.lo.s32 	%r133, %r90, %r89, %r133;
$L__BB0_15:
	setp.ge.u32 	%p37, %r14, %r63;
	setp.lt.s32 	%p38, %r2, 0;
	or.pred  	%p39, %p37, %p38;
	@%p39 bra 	$L__BB0_17;
	add.s32 	%r91, %r2, %r15;
	mul.wide.s32 	%rd20, %r91, 4;
	add.s64 	%rd21, %rd2, %rd20;
	ld.global.u32 	%r92, [%rd21];
	ld.global.u32 	%r93, [%rd1+28];
	mad.lo.s32 	%r133, %r93, %r92, %r133;
$L__BB0_17:
	setp.ge.u32 	%p40, %r14, %r63;
	not.pred 	%p41, %p4;
	or.pred  	%p42, %p40, %p41;
	@%p42 bra 	$L__BB0_19;
	ld.global.u32 	%r94, [%rd5+4];
	ld.global.u32 	%r95, [%rd1+32];
	mad.lo.s32 	%r133, %r95, %r94, %r133;
$L__BB0_19:
	setp.ge.u32 	%p43, %r14, %r63;
	not.pred 	%p44, %p5;
	or.pred  	%p45, %p43, %p44;
	@%p45 bra 	$L__BB0_21;
	ld.global.u32 	%r96, [%rd5+8];
	ld.global.u32 	%r97, [%rd1+36];
	mad.lo.s32 	%r133, %r97, %r96, %r133;
$L__BB0_21:
	add.s32 	%r26, %r15, %r62;
	cvt.s64.s32 	%rd22, %r26;
	add.s64 	%rd23, %rd3, %rd22;
	shl.b64 	%rd24, %rd23, 2;
	add.s64 	%rd6, %rd2, %rd24;
	not.pred 	%p46, %p2;
	@%p46 bra 	$L__BB0_23;
	ld.global.u32 	%r98, [%rd6+-8];
	ld.global.u32 	%r99, [%rd1+40];
	mad.lo.s32 	%r133, %r99, %r98, %r133;
$L__BB0_23:
	not.pred 	%p47, %p3;
	@%p47 bra 	$L__BB0_25;
	ld.global.u32 	%r100, [%rd6+-4];
	ld.global.u32 	%r101, [%rd1+44];
	mad.lo.s32 	%r133, %r101, %r100, %r133;
$L__BB0_25:
	setp.lt.s32 	%p48, %r2, 0;
	@%p48 bra 	$L__BB0_27;
	add.s32 	%r102, %r2, %r26;
	mul.wide.s32 	%rd25, %r102, 4;
	add.s64 	%rd26, %rd2, %rd25;
	ld.global.u32 	%r103, [%rd26];
	ld.global.u32 	%r104, [%rd1+48];
	mad.lo.s32 	%r133, %r104, %r103, %r133;
$L__BB0_27:
	not.pred 	%p49, %p4;
	@%p49 bra 	$L__BB0_29;
	ld.global.u32 	%r105, [%rd6+4];
	ld.global.u32 	%r106, [%rd1+52];
	mad.lo.s32 	%r133, %r106, %r105, %r133;
$L__BB0_29:
	@%p44 bra 	$L__BB0_31;
	ld.global.u32 	%r107, [%rd6+8];
	ld.global.u32 	%r108, [%rd1+56];
	mad.lo.s32 	%r133, %r108, %r107, %r133;
$L__BB0_31:
	add.s32 	%r37, %r67, 1;
	setp.ge.u32 	%p51, %r37, %r63;
	add.s32 	%r38, %r26, %r62;
	not.pred 	%p52, %p2;
	cvt.s64.s32 	%rd27, %r38;
	add.s64 	%rd28, %rd3, %rd27;
	shl.b64 	%rd29, %rd28, 2;
	add.s64 	%rd7, %rd2, %rd29;
	or.pred  	%p53, %p51, %p52;
	@%p53 bra 	$L__BB0_33;
	ld.global.u32 	%r109, [%rd7+-8];
	ld.global.u32 	%r110, [%rd1+60];
	mad.lo.s32 	%r133, %r110, %r109, %r133;
$L__BB0_33:
	setp.ge.u32 	%p54, %r37, %r63;
	not.pred 	%p55, %p3;
	or.pred  	%p56, %p54, %p55;
	@%p56 bra 	$L__BB0_35;
	ld.global.u32 	%r111, [%rd7+-4];
	ld.global.u32 	%r112, [%rd1+64];
	mad.lo.s32 	%r133, %r112, %r111, %r133;
$L__BB0_35:
	setp.ge.u32 	%p57, %r37, %r63;
	setp.lt.s32 	%p58, %r2, 0;
	or.pred  	%p59, %p57, %p58;
	@%p59 bra 	$L__BB0_37;
	add.s32 	%r113, %r2, %r38;
	mul.wide.s32 	%rd30, %r113, 4;
	add.s64 	%rd31, %rd2, %rd30;
	ld.global.u32 	%r114, [%rd31];
	ld.global.u32 	%r115, [%rd1+68];
	mad.lo.s32 	%r133, %r115, %r114, %r133;
$L__BB0_37:
	setp.ge.u32 	%p60, %r37, %r63;
	not.pred 	%p61, %p4;
	or.pred  	%p62, %p60, %p61;
	@%p62 bra 	$L__BB0_39;
	ld.global.u32 	%r116, [%rd7+4];
	ld.global.u32 	%r117, [%rd1+72];
	mad.lo.s32 	%r133, %r117, %r116, %r133;
$L__BB0_39:
	setp.ge.u32 	%p63, %r37, %r63;
	not.pred 	%p64, %p5;
	or.pred  	%p65, %p63, %p64;
	@%p65 bra 	$L__BB0_41;
	ld.global.u32 	%r118, [%rd7+8];
	ld.global.u32 	%r119, [%rd1+76];
	mad.lo.s32 	%r133, %r119, %r118, %r133;
$L__BB0_41:
	add.s32 	%r49, %r67, 2;
	setp.ge.u32 	%p66, %r49, %r63;
	add.s32 	%r50, %r38, %r62;
	not.pred 	%p67, %p2;
	cvt.s64.s32 	%rd32, %r50;
	add.s64 	%rd33, %rd3, %rd32;
	shl.b64 	%rd34, %rd33, 2;
	add.s64 	%rd8, %rd2, %rd34;
	or.pred  	%p68, %p66, %p67;
	@%p68 bra 	$L__BB0_43;
	ld.global.u32 	%r120, [%rd8+-8];
	ld.global.u32 	%r121, [%rd1+80];
	mad.lo.s32 	%r133, %r121, %r120, %r133;
$L__BB0_43:
	setp.ge.u32 	%p69, %r49, %r63;
	not.pred 	%p70, %p3;
	or.pred  	%p71, %p69, %p70;
	@%p71 bra 	$L__BB0_45;
	ld.global.u32 	%r122, [%rd8+-4];
	ld.global.u32 	%r123, [%rd1+84];
	mad.lo.s32 	%r133, %r123, %r122, %r133;
$L__BB0_45:
	setp.ge.u32 	%p72, %r49, %r63;
	setp.lt.s32 	%p73, %r2, 0;
	or.pred  	%p74, %p72, %p73;
	@%p74 bra 	$L__BB0_47;
	add.s32 	%r124, %r2, %r50;
	mul.wide.s32 	%rd35, %r124, 4;
	add.s64 	%rd36, %rd2, %rd35;
	ld.global.u32 	%r125, [%rd36];
	ld.global.u32 	%r126, [%rd1+88];
	mad.lo.s32 	%r133, %r126, %r125, %r133;
$L__BB0_47:
	setp.ge.u32 	%p75, %r49, %r63;
	not.pred 	%p76, %p4;
	or.pred  	%p77, %p75, %p76;
	@%p77 bra 	$L__BB0_49;
	ld.global.u32 	%r127, [%rd8+4];
	ld.global.u32 	%r128, [%rd1+92];
	mad.lo.s32 	%r133, %r128, %r127, %r133;
$L__BB0_49:
	setp.ge.u32 	%p78, %r49, %r63;
	or.pred  	%p80, %p78, %p64;
	@%p80 bra 	$L__BB0_51;
	ld.global.u32 	%r129, [%rd8+8];
	ld.global.u32 	%r130, [%rd1+96];
	mad.lo.s32 	%r133, %r130, %r129, %r133;
$L__BB0_51:
	add.s32 	%r131, %r26, %r2;
	cvta.to.global.u64 	%rd37, %rd9;
	mul.wide.s32 	%rd38, %r131, 4;
	add.s64 	%rd39, %rd37, %rd38;
	st.global.u32 	[%rd39], %r133;
$L__BB0_52:
	ret;

}


// ===== COMPILED SASS (sm_100) =====

	.target	sm_100

	.elftype	@"ET_EXEC"


//--------------------- .note.nv.tkinfo           --------------------------
	.section	.note.nv.tkinfo,"",@"SHT_NOTE"
	.sectionflags	@"SHF_NOTE_NV_TKINFO"
	.tkinfo
        /*0018*/ 	.word	0x00000002
        /*0030*/ 	.string	""
        /*0030*/ 	.string	"ptxas"
        /*0030*/ 	.string	"Cuda compilation tools, release 13.0, V13.0.88"
        /*0030*/ 	.string	"Build cuda_13.0.r13.0/compiler.36424714_0"
        /*0030*/ 	.string	"-arch sm_100 -m 64 "



//--------------------- .note.nv.cuinfo           --------------------------
	.section	.note.nv.cuinfo,"",@"SHT_NOTE"
	.sectionflags	@"SHF_NOTE_NV_CUINFO"
        /*0018*/ 	.short	0x0002
        /*001a*/ 	.short	0x0064
        /*001c*/ 	.short	0x0082
	.zero		2


//--------------------- .nv.info                  --------------------------
	.section	.nv.info,"",@"SHT_CUDA_INFO"
	.align	4


	//----- nvinfo : EIATTR_REGCOUNT
	.align		4
        /*0000*/ 	.byte	0x04, 0x2f
        /*0002*/ 	.short	(.L_1 - .L_0)
	.align		4
.L_0:
        /*0004*/ 	.word	index@(_Z6kernelPiS_S_ii)
        /*0008*/ 	.word	0x00000020


	//----- nvinfo : EIATTR_FRAME_SIZE
	.align		4
.L_1:
        /*000c*/ 	.byte	0x04, 0x11
        /*000e*/ 	.short	(.L_3 - .L_2)
	.align		4
.L_2:
        /*0010*/ 	.word	index@(_Z6kernelPiS_S_ii)
        /*0014*/ 	.word	0x00000000


	//----- nvinfo : EIATTR_MIN_STACK_SIZE
	.align		4
.L_3:
        /*0018*/ 	.byte	0x04, 0x12
        /*001a*/ 	.short	(.L_5 - .L_4)
	.align		4
.L_4:
        /*001c*/ 	.word	index@(_Z6kernelPiS_S_ii)
        /*0020*/ 	.word	0x00000000
.L_5:


//--------------------- .nv.compat                --------------------------
	.section	.nv.compat,"",@"SHT_CUDA_COMPAT_INFO"
	.align	4
        /*0000*/ 	.byte	0x02, 0x09, 0x00, 0x00, 0x02, 0x02, 0x01, 0x00, 0x02, 0x05, 0x05, 0x00, 0x03, 0x07, 0x01, 0x01
        /*0010*/ 	.byte	0x02, 0x03, 0x00, 0x00, 0x02, 0x06, 0x01, 0x00, 0x04, 0x0b, 0x08, 0x00, 0x09, 0x00, 0x00, 0x00
        /*0020*/ 	.byte	0x00, 0x00, 0x00, 0x00


//--------------------- .nv.info._Z6kernelPiS_S_ii --------------------------
	.section	.nv.info._Z6kernelPiS_S_ii,"",@"SHT_CUDA_INFO"
	.sectionflags	@""
	.align	4


	//----- nvinfo : EIATTR_CUDA_API_VERSION
	.align		4
        /*0000*/ 	.byte	0x04, 0x37
        /*0002*/ 	.short	(.L_7 - .L_6)
.L_6:
        /*0004*/ 	.word	0x00000082


	//----- nvinfo : EIATTR_KPARAM_INFO
	.align		4
.L_7:
        /*0008*/ 	.byte	0x04, 0x17
        /*000a*/ 	.short	(.L_9 - .L_8)
.L_8:
        /*000c*/ 	.word	0x00000000
        /*0010*/ 	.short	0x0004
        /*0012*/ 	.short	0x001c
        /*0014*/ 	.byte	0x00, 0xf0, 0x11, 0x00


	//----- nvinfo : EIATTR_KPARAM_INFO
	.align		4
.L_9:
        /*0018*/ 	.byte	0x04, 0x17
        /*001a*/ 	.short	(.L_11 - .L_10)
.L_10:
        /*001c*/ 	.word	0x00000000
        /*0020*/ 	.short	0x0003
        /*0022*/ 	.short	0x0018
        /*0024*/ 	.byte	0x00, 0xf0, 0x11, 0x00


	//----- nvinfo : EIATTR_KPARAM_INFO
	.align		4
.L_11:
        /*0028*/ 	.byte	0x04, 0x17
        /*002a*/ 	.short	(.L_13 - .L_12)
.L_12:
        /*002c*/ 	.word	0x00000000
        /*0030*/ 	.short	0x0002
        /*0032*/ 	.short	0x0010
        /*0034*/ 	.byte	0x00, 0xf5, 0x21, 0x00


	//----- nvinfo : EIATTR_KPARAM_INFO
	.align		4
.L_13:
        /*0038*/ 	.byte	0x04, 0x17
        /*003a*/ 	.short	(.L_15 - .L_14)
.L_14:
        /*003c*/ 	.word	0x00000000
        /*0040*/ 	.short	0x0001
        /*0042*/ 	.short	0x0008
        /*0044*/ 	.byte	0x00, 0xf5, 0x21, 0x00


	//----- nvinfo : EIATTR_KPARAM_INFO
	.align		4
.L_15:
        /*0048*/ 	.byte	0x04, 0x17
        /*004a*/ 	.short	(.L_17 - .L_16)
.L_16:
        /*004c*/ 	.word	0x00000000
        /*0050*/ 	.short	0x0000
        /*0052*/ 	.short	0x0000
        /*0054*/ 	.byte	0x00, 0xf5, 0x21, 0x00


	//----- nvinfo : EIATTR_SPARSE_MMA_MASK
	.align		4
.L_17:
        /*0058*/ 	.byte	0x03, 0x50
        /*005a*/ 	.short	0x0000


	//----- nvinfo : EIATTR_MAXREG_COUNT
	.align		4
        /*005c*/ 	.byte	0x03, 0x1b
        /*005e*/ 	.short	0x00ff


	//----- nvinfo : EIATTR_MERCURY_ISA_VERSION
	.align		4
        /*0060*/ 	.byte	0x03, 0x5f
        /*0062*/ 	.short	0x0101


	//----- nvinfo : EIATTR_VRC_CTA_INIT_COUNT
	.align		4
        /*0064*/ 	.byte	0x02, 0x4a
	.zero		1
	.zero		1


	//----- nvinfo : EIATTR_EXIT_INSTR_OFFSETS
	.align		4
        /*0068*/ 	.byte	0x04, 0x1c
        /*006a*/ 	.short	(.L_19 - .L_18)


	//   ....[0]....
.L_18:
        /*006c*/ 	.word	0x000000c0


	//   ....[1]....
        /*0070*/ 	.word	0x00000c60


	//----- nvinfo : EIATTR_CBANK_PARAM_SIZE
	.align		4
.L_19:
        /*0074*/ 	.byte	0x03, 0x19
        /*0076*/ 	.short	0x0020


	//----- nvinfo : EIATTR_PARAM_CBANK
	.align		4
        /*0078*/ 	.byte	0x04, 0x0a
        /*007a*/ 	.short	(.L_21 - .L_20)
	.align		4
.L_20:
        /*007c*/ 	.word	index@(.nv.constant0._Z6kernelPiS_S_ii)
        /*0080*/ 	.short	0x0380
        /*0082*/ 	.short	0x0020


	//----- nvinfo : EIATTR_SW_WAR
	.align		4
.L_21:
        /*0084*/ 	.byte	0x04, 0x36
        /*0086*/ 	.short	(.L_23 - .L_22)
.L_22:
        /*0088*/ 	.word	0x00000008
.L_23:


//--------------------- .nv.callgraph             --------------------------
	.section	.nv.callgraph,"",@"SHT_CUDA_CALLGRAPH"
	.align	4
	.sectionentsize	8
	.align		4
        /*0000*/ 	.word	0x00000000
	.align		4
        /*0004*/ 	.word	0xffffffff
	.align		4
        /*0008*/ 	.word	0x00000000
	.align		4
        /*000c*/ 	.word	0xfffffffe
	.align		4
        /*0010*/ 	.word	0x00000000
	.align		4
        /*0014*/ 	.word	0xfffffffd
	.align		4
        /*0018*/ 	.word	0x00000000
	.align		4
        /*001c*/ 	.word	0xfffffffc


//--------------------- .text._Z6kernelPiS_S_ii   --------------------------
	.section	.text._Z6kernelPiS_S_ii,"ax",@progbits
	.align	128
        .global         _Z6kernelPiS_S_ii
        .type           _Z6kernelPiS_S_ii,@function
        .size           _Z6kernelPiS_S_ii,(.L_x_1 - _Z6kernelPiS_S_ii)
        .other          _Z6kernelPiS_S_ii,@"STO_CUDA_ENTRY STV_DEFAULT"
_Z6kernelPiS_S_ii:
.text._Z6kernelPiS_S_ii:
[----:B------:R-:W-:Y:S01]  /*0000*/  LDC R1, c[0x0][0x37c] ;  /* 0x0000df00ff017b82 */ /* 0x000fe20000000800 */
[----:B------:R-:W0:Y:S07]  /*0010*/  S2R R0, SR_TID.Y ;  /* 0x0000000000007919 */ /* 0x000e2e0000002200 */
[----:B------:R-:W0:Y:S01]  /*0020*/  S2UR UR4, SR_CTAID.Y ;  /* 0x00000000000479c3 */ /* 0x000e220000002600 */
[----:B------:R-:W1:Y:S01]  /*0030*/  LDCU.64 UR6, c[0x0][0x398] ;  /* 0x00007300ff0677ac */ /* 0x000e620008000a00 */
[----:B------:R-:W2:Y:S06]  /*0040*/  S2R R5, SR_TID.X ;  /* 0x0000000000057919 */ /* 0x000eac0000002100 */
[----:B------:R-:W0:Y:S08]  /*0050*/  LDC R3, c[0x0][0x364] ;  /* 0x0000d900ff037b82 */ /* 0x000e300000000800 */
[----:B------:R-:W2:Y:S08]  /*0060*/  S2UR UR5, SR_CTAID.X ;  /* 0x00000000000579c3 */ /* 0x000eb00000002500 */
[----:B------:R-:W2:Y:S01]  /*0070*/  LDC R2, c[0x0][0x360] ;  /* 0x0000d800ff027b82 */ /* 0x000ea20000000800 */
[----:B0-----:R-:W-:-:S05]  /*0080*/  IMAD R3, R3, UR4, R0 ;  /* 0x0000000403037c24 */ /* 0x001fca000f8e0200 */
[----:B-1----:R-:W-:Y:S01]  /*0090*/  ISETP.GE.AND P0, PT, R3, UR6, PT ;  /* 0x0000000603007c0c */ /* 0x002fe2000bf06270 */
[----:B--2---:R-:W-:-:S05]  /*00a0*/  IMAD R2, R2, UR5, R5 ;  /* 0x0000000502027c24 */ /* 0x004fca000f8e0205 */
[----:B------:R-:W-:-:S13]  /*00b0*/  ISETP.GE.OR P0, PT, R2, UR7, P0 ;  /* 0x0000000702007c0c */ /* 0x000fda0008706670 */
[----:B------:R-:W-:Y:S05]  /*00c0*/  @P0 EXIT ;  /* 0x000000000000094d */ /* 0x000fea0003800000 */
[----:B------:R-:W-:Y:S01]  /*00d0*/  VIADD R5, R3, 0xfffffffe ;  /* 0xfffffffe03057836 */ /* 0x000fe20000000000 */
[----:B------:R-:W0:Y:S01]  /*00e0*/  LDCU.64 UR8, c[0x0][0x380] ;  /* 0x00007000ff0877ac */ /* 0x000e220008000a00 */
[----:B------:R-:W-:Y:S01]  /*00f0*/  VIADD R0, R2, 0xfffffffe ;  /* 0xfffffffe02007836 */ /* 0x000fe20000000000 */
[----:B------:R-:W-:Y:S02]  /*0100*/  SHF.R.S32.HI R4, RZ, 0x1f, R2 ;  /* 0x0000001fff047819 */ /* 0x000fe40000011402 */
[C---:B------:R-:W-:Y:S01]  /*0110*/  ISETP.GE.AND P4, PT, R5.reuse, UR6, PT ;  /* 0x0000000605007c0c */ /* 0x040fe2000bf86270 */
[----:B------:R-:W-:Y:S01]  /*0120*/  IMAD R5, R5, UR7, RZ ;  /* 0x0000000705057c24 */ /* 0x000fe2000f8e02ff */
[----:B------:R-:W-:Y:S01]  /*0130*/  ISETP.GE.AND P3, PT, R0, UR7, PT ;  /* 0x0000000700007c0c */ /* 0x000fe2000bf66270 */
[----:B------:R-:W1:Y:S01]  /*0140*/  LDCU.64 UR4, c[0x0][0x358] ;  /* 0x00006b00ff0477ac */ /* 0x000e620008000a00 */
[----:B------:R-:W-:Y:S02]  /*0150*/  ISETP.GT.U32.AND P4, PT, R3, 0x1, !P4 ;  /* 0x000000010300780c */ /* 0x000fe40006784070 */
[----:B------:R-:W-:-:S02]  /*0160*/  ISETP.GT.AND P3, PT, R2, 0x1, !P3 ;  /* 0x000000010200780c */ /* 0x000fc40005f64270 */
[----:B------:R-:W-:Y:S02]  /*0170*/  IADD3 R0, P0, PT, R2, R5, RZ ;  /* 0x0000000502007210 */ /* 0x000fe40007f1e0ff */
[----:B------:R-:W-:Y:S02]  /*0180*/  PLOP3.LUT P5, PT, P4, P3, PT, 0x80, 0x8 ;  /* 0x000000000008781c */ /* 0x000fe400027a7070 */
[----:B------:R-:W-:Y:S02]  /*0190*/  LEA.HI.X.SX32 R7, R5, R4, 0x1, P0 ;  /* 0x0000000405077211 */ /* 0x000fe400000f0eff */
[----:B0-----:R-:W-:-:S04]  /*01a0*/  LEA R6, P0, R0, UR8, 0x2 ;  /* 0x0000000800067c11 */ /* 0x001fc8000f8010ff */
[----:B------:R-:W-:-:S05]  /*01b0*/  LEA.HI.X R7, R0, UR9, R7, 0x2, P0 ;  /* 0x0000000900077c11 */ /* 0x000fca00080f1407 */
[----:B------:R-:W0:Y:S01]  /*01c0*/  @P5 LDC.64 R8, c[0x0][0x390] ;  /* 0x0000e400ff085b82 */ /* 0x000e220000000a00 */
[----:B-1----:R-:W2:Y:S04]  /*01d0*/  @P5 LDG.E R10, desc[UR4][R6.64+-0x8] ;  /* 0xfffff804060a5981 */ /* 0x002ea8000c1e1900 */
[----:B0-----:R-:W2:Y:S01]  /*01e0*/  @P5 LDG.E R9, desc[UR4][R8.64] ;  /* 0x0000000408095981 */ /* 0x001ea2000c1e1900 */
[C---:B------:R-:W-:Y:S01]  /*01f0*/  ISETP.GT.AND P1, PT, R2.reuse, UR7, PT ;  /* 0x0000000702007c0c */ /* 0x040fe2000bf24270 */
[C---:B------:R-:W-:Y:S01]  /*0200*/  VIADD R0, R2.reuse, 0x1 ;  /* 0x0000000102007836 */ /* 0x040fe20000000000 */
[C---:B------:R-:W-:Y:S02]  /*0210*/  ISETP.LT.OR P0, PT, R2.reuse, RZ, !P4 ;  /* 0x000000ff0200720c */ /* 0x040fe40006701670 */
[----:B------:R-:W-:-:S04]  /*0220*/  ISETP.GT.AND P1, PT, R2, RZ, !P1 ;  /* 0x000000ff0200720c */ /* 0x000fc80004f24270 */
[----:B------:R-:W-:Y:S02]  /*0230*/  PLOP3.LUT P6, PT, P4, P1, PT, 0x80, 0x8 ;  /* 0x000000000008781c */ /* 0x000fe400027c3070 */
[----:B------:R-:W-:Y:S01]  /*0240*/  ISETP.GE.AND P2, PT, R0, UR7, PT ;  /* 0x0000000700007c0c */ /* 0x000fe2000bf46270 */
[----:B------:R-:W-:-:S03]  /*0250*/  IMAD.MOV.U32 R0, RZ, RZ, RZ ;  /* 0x000000ffff007224 */ /* 0x000fc600078e00ff */
[C---:B------:R-:W-:Y:S01]  /*0260*/  ISETP.GT.AND P2, PT, R2.reuse, -0x2, !P2 ;  /* 0xfffffffe0200780c */ /* 0x040fe20005744270 */
[----:B------:R-:W0:Y:S08]  /*0270*/  @!P0 LDC.64 R14, c[0x0][0x380] ;  /* 0x0000e000ff0e8b82 */ /* 0x000e300000000a00 */
[----:B------:R-:W1:Y:S01]  /*0280*/  @P6 LDC.64 R12, c[0x0][0x390] ;  /* 0x0000e400ff0c6b82 */ /* 0x000e620000000a00 */
[----:B------:R-:W-:-:S04]  /*0290*/  @!P0 IMAD.IADD R17, R2, 0x1, R5 ;  /* 0x0000000102118824 */ /* 0x000fc800078e0205 */
[----:B0-----:R-:W-:Y:S02]  /*02a0*/  @!P0 IMAD.WIDE R14, R17, 0x4, R14 ;  /* 0x00000004110e8825 */ /* 0x001fe400078e020e */
[----:B------:R-:W3:Y:S04]  /*02b0*/  @P6 LDG.E R17, desc[UR4][R6.64+-0x4] ;  /* 0xfffffc0406116981 */ /* 0x000ee8000c1e1900 */
[----:B------:R-:W4:Y:S04]  /*02c0*/  @!P0 LDG.E R15, desc[UR4][R14.64] ;  /* 0x000000040e0f8981 */ /* 0x000f28000c1e1900 */
[----:B-1----:R-:W3:Y:S01]  /*02d0*/  @P6 LDG.E R12, desc[UR4][R12.64+0x4] ;  /* 0x000004040c0c6981 */ /* 0x002ee2000c1e1900 */
[----:B--2---:R-:W-:Y:S01]  /*02e0*/  @P5 IMAD R0, R10, R9, RZ ;  /* 0x000000090a005224 */ /* 0x004fe200078e02ff */
[----:B------:R-:W-:Y:S01]  /*02f0*/  PLOP3.LUT P5, PT, P4, P2, PT, 0x80, 0x8 ;  /* 0x000000000008781c */ /* 0x000fe200027a5070 */
[----:B------:R-:W0:-:S12]  /*0300*/  @!P0 LDC.64 R10, c[0x0][0x390] ;  /* 0x0000e400ff0a8b82 */ /* 0x000e180000000a00 */
[----:B------:R-:W1:Y:S01]  /*0310*/  @P5 LDC.64 R8, c[0x0][0x390] ;  /* 0x0000e400ff085b82 */ /* 0x000e620000000a00 */
[----:B------:R-:W2:Y:S04]  /*0320*/  @P5 LDG.E R19, desc[UR4][R6.64+0x4] ;  /* 0x0000040406135981 */ /* 0x000ea8000c1e1900 */
[----:B0-----:R-:W4:Y:S04]  /*0330*/  @!P0 LDG.E R10, desc[UR4][R10.64+0x8] ;  /* 0x000008040a0a8981 */ /* 0x001f28000c1e1900 */
[----:B-1----:R0:W2:Y:S01]  /*0340*/  @P5 LDG.E R8, desc[UR4][R8.64+0xc] ;  /* 0x00000c0408085981 */ /* 0x0020a2000c1e1900 */
[----:B------:R-:W-:-:S02]  /*0350*/  VIADD R16, R2, 0x2 ;  /* 0x0000000202107836 */ /* 0x000fc40000000000 */
[----:B------:R-:W-:Y:S02]  /*0360*/  VIADD R5, R5, UR7 ;  /* 0x0000000705057c36 */ /* 0x000fe40008000000 */
[----:B---3--:R-:W-:Y:S01]  /*0370*/  @P6 IMAD R0, R17, R12, R0 ;  /* 0x0000000c11006224 */ /* 0x008fe200078e0200 */
[----:B------:R-:W-:Y:S01]  /*0380*/  ISETP.GE.AND P6, PT, R16, UR7, PT ;  /* 0x0000000710007c0c */ /* 0x000fe2000bfc6270 */
[----:B------:R-:W-:Y:S02]  /*0390*/  VIADD R12, R3, 0xffffffff ;  /* 0xffffffff030c7836 */ /* 0x000fe40000000000 */
[----:B----4-:R-:W-:Y:S01]  /*03a0*/  @!P0 IMAD R0, R15, R10, R0 ;  /* 0x0000000a0f008224 */ /* 0x010fe200078e0200 */
[----:B------:R-:W-:-:S04]  /*03b0*/  ISETP.GT.AND P0, PT, R2, -0x3, !P6 ;  /* 0xfffffffd0200780c */ /* 0x000fc80007704270 */
[----:B------:R-:W-:Y:S02]  /*03c0*/  PLOP3.LUT P4, PT, P4, P0, PT, 0x80, 0x8 ;  /* 0x000000000008781c */ /* 0x000fe40002781070 */
[----:B0-----:R-:W-:Y:S01]  /*03d0*/  IADD3 R9, P6, PT, R2, R5, RZ ;  /* 0x0000000502097210 */ /* 0x001fe20007fde0ff */
[----:B--2---:R-:W-:Y:S01]  /*03e0*/  @P5 IMAD R0, R19, R8, R0 ;  /* 0x0000000813005224 */ /* 0x004fe200078e0200 */
[----:B------:R-:W-:Y:S02]  /*03f0*/  ISETP.GE.U32.OR P5, PT, R12, UR6, !P3 ;  /* 0x000000060c007c0c */ /* 0x000fe4000dfa6470 */
[----:B------:R-:W-:Y:S02]  /*0400*/  LEA.HI.X.SX32 R10, R5, R4, 0x1, P6 ;  /* 0x00000004050a7211 */ /* 0x000fe400030f0eff */
[----:B------:R-:W-:-:S05]  /*0410*/  LEA R8, P6, R9, UR8, 0x2 ;  /* 0x0000000809087c11 */ /* 0x000fca000f8c10ff */
[----:B------:R-:W0:Y:S01]  /*0420*/  @P4 LDC.64 R14, c[0x0][0x390] ;  /* 0x0000e400ff0e4b82 */ /* 0x000e220000000a00 */
[----:B------:R-:W2:Y:S01]  /*0430*/  @P4 LDG.E R7, desc[UR4][R6.64+0x8] ;  /* 0x0000080406074981 */ /* 0x000ea2000c1e1900 */
[----:B------:R-:W-:Y:S02]  /*0440*/  LEA.HI.X R9, R9, UR9, R10, 0x2, P6 ;  /* 0x0000000909097c11 */ /* 0x000fe4000b0f140a */
[----:B------:R-:W-:-:S04]  /*0450*/  ISETP.GE.U32.OR P6, PT, R12, UR6, !P1 ;  /* 0x000000060c007c0c */ /* 0x000fc8000cfc6470 */
[----:B------:R-:W1:Y:S01]  /*0460*/  @!P5 LDC.64 R16, c[0x0][0x390] ;  /* 0x0000e400ff10db82 */ /* 0x000e620000000a00 */
[----:B------:R-:W3:Y:S08]  /*0470*/  @!P5 LDG.E R13, desc[UR4][R8.64+-0x8] ;  /* 0xfffff804080dd981 */ /* 0x000ef0000c1e1900 */
[----:B------:R-:W4:Y:S01]  /*0480*/  @!P6 LDC.64 R10, c[0x0][0x390] ;  /* 0x0000e400ff0aeb82 */ /* 0x000f220000000a00 */
[----:B------:R-:W5:Y:S04]  /*0490*/  @!P6 LDG.E R19, desc[UR4][R8.64+-0x4] ;  /* 0xfffffc040813e981 */ /* 0x000f68000c1e1900 */
[----:B0-----:R-:W2:Y:S04]  /*04a0*/  @P4 LDG.E R14, desc[UR4][R14.64+0x10] ;  /* 0x000010040e0e4981 */ /* 0x001ea8000c1e1900 */
[----:B-1----:R-:W3:Y:S04]  /*04b0*/  @!P5 LDG.E R16, desc[UR4][R16.64+0x14] ;  /* 0x000014041010d981 */ /* 0x002ee8000c1e1900 */
[----:B----4-:R-:W5:Y:S01]  /*04c0*/  @!P6 LDG.E R10, desc[UR4][R10.64+0x18] ;  /* 0x000018040a0ae981 */ /* 0x010f62000c1e1900 */
[----:B--2---:R-:W-:Y:S01]  /*04d0*/  @P4 IMAD R0, R7, R14, R0 ;  /* 0x0000000e07004224 */ /* 0x004fe200078e0200 */
[----:B------:R-:W-:-:S03]  /*04e0*/  ISETP.GE.AND P4, PT, R2, RZ, PT ;  /* 0x000000ff0200720c */ /* 0x000fc60003f86270 */
[----:B---3--:R-:W-:Y:S01]  /*04f0*/  @!P5 IMAD R0, R13, R16, R0 ;  /* 0x000000100d00d224 */ /* 0x008fe200078e0200 */
[----:B------:R-:W-:Y:S01]  /*0500*/  ISETP.GE.U32.OR P5, PT, R12, UR6, !P4 ;  /* 0x000000060c007c0c */ /* 0x000fe2000e7a6470 */
[----:B------:R-:W-:Y:S02]  /*0510*/  VIADD R23, R5, UR7 ;  /* 0x0000000705177c36 */ /* 0x000fe40008000000 */
[----:B------:R-:W-:-:S06]  /*0520*/  VIADD R25, R3, 0x1 ;  /* 0x0000000103197836 */ /* 0x000fcc0000000000 */
[----:B------:R-:W0:Y:S01]  /*0530*/  @P4 LDC.64 R20, c[0x0][0x380] ;  /* 0x0000e000ff144b82 */ /* 0x000e220000000a00 */
[----:B-----5:R-:W-:Y:S01]  /*0540*/  @!P6 IMAD R0, R19, R10, R0 ;  /* 0x0000000a1300e224 */ /* 0x020fe200078e0200 */
[----:B------:R-:W-:-:S06]  /*0550*/  ISETP.GE.U32.OR P6, PT, R12, UR6, !P2 ;  /* 0x000000060c007c0c */ /* 0x000fcc000d7c6470 */
[----:B------:R-:W1:Y:S08]  /*0560*/  @!P5 LDC.64 R6, c[0x0][0x380] ;  /* 0x0000e000ff06db82 */ /* 0x000e700000000a00 */
[----:B------:R-:W2:Y:S08]  /*0570*/  @!P5 LDC.64 R16, c[0x0][0x390] ;  /* 0x0000e400ff10db82 */ /* 0x000eb00000000a00 */
[----:B------:R-:W3:Y:S01]  /*0580*/  @!P6 LDC.64 R18, c[0x0][0x390] ;  /* 0x0000e400ff12eb82 */ /* 0x000ee20000000a00 */
[----:B------:R-:W-:-:S04]  /*0590*/  @!P5 IMAD.IADD R11, R2, 0x1, R5 ;  /* 0x00000001020bd824 */ /* 0x000fc800078e0205 */
[----:B-1----:R-:W-:Y:S02]  /*05a0*/  @!P5 IMAD.WIDE R6, R11, 0x4, R6 ;  /* 0x000000040b06d825 */ /* 0x002fe400078e0206 */
[----:B------:R-:W4:Y:S04]  /*05b0*/  @!P6 LDG.E R11, desc[UR4][R8.64+0x4] ;  /* 0x00000404080be981 */ /* 0x000f28000c1e1900 */
[----:B------:R-:W5:Y:S04]  /*05c0*/  @!P5 LDG.E R7, desc[UR4][R6.64] ;  /* 0x000000040607d981 */ /* 0x000f68000c1e1900 */
[----:B--2---:R-:W5:Y:S04]  /*05d0*/  @!P5 LDG.E R16, desc[UR4][R16.64+0x1c] ;  /* 0x00001c041010d981 */ /* 0x004f68000c1e1900 */
[----:B---3--:R-:W4:Y:S01]  /*05e0*/  @!P6 LDG.E R18, desc[UR4][R18.64+0x20] ;  /* 0x000020041212e981 */ /* 0x008f22000c1e1900 */
[----:B------:R-:W-:-:S02]  /*05f0*/  VIADD R5, R23, UR7 ;  /* 0x0000000717057c36 */ /* 0x000fc40008000000 */
[----:B------:R-:W-:Y:S01]  /*0600*/  IMAD.IADD R24, R2, 0x1, R23 ;  /* 0x0000000102187824 */ /* 0x000fe200078e0217 */
[----:B------:R-:W1:Y:S03]  /*0610*/  @P0 LDC.64 R26, c[0x0][0x390] ;  /* 0x0000e400ff1a0b82 */ /* 0x000e660000000a00 */
[----:B0-----:R-:W-:-:S06]  /*0620*/  @P4 IMAD.WIDE R20, R24, 0x4, R20 ;  /* 0x0000000418144825 */ /* 0x001fcc00078e0214 */
[----:B------:R-:W2:Y:S04]  /*0630*/  @P4 LDG.E R21, desc[UR4][R20.64] ;  /* 0x0000000414154981 */ /* 0x000ea8000c1e1900 */
[----:B-1----:R-:W3:Y:S01]  /*0640*/  @P0 LDG.E R27, desc[UR4][R26.64+0x38] ;  /* 0x000038041a1b0981 */ /* 0x002ee2000c1e1900 */
[----:B-----5:R-:W-:Y:S01]  /*0650*/  @!P5 IMAD R0, R7, R16, R0 ;  /* 0x000000100700d224 */ /* 0x020fe200078e0200 */
[----:B------:R-:W-:-:S03]  /*0660*/  ISETP.GE.U32.OR P5, PT, R12, UR6, !P0 ;  /* 0x000000060c007c0c */ /* 0x000fc6000c7a6470 */
[----:B----4-:R-:W-:Y:S01]  /*0670*/  @!P6 IMAD R0, R11, R18, R0 ;  /* 0x000000120b00e224 */ /* 0x010fe200078e0200 */
[----:B------:R-:W-:-:S04]  /*0680*/  IADD3 R10, P6, PT, R2, R23, RZ ;  /* 0x00000017020a7210 */ /* 0x000fc80007fde0ff */
[----:B------:R-:W-:Y:S02]  /*0690*/  LEA.HI.X.SX32 R11, R23, R4, 0x1, P6 ;  /* 0x00000004170b7211 */ /* 0x000fe400030f0eff */
[C---:B------:R-:W-:Y:S01]  /*06a0*/  LEA R14, P6, R10.reuse, UR8, 0x2 ;  /* 0x000000080a0e7c11 */ /* 0x040fe2000f8c10ff */
[----:B------:R-:W0:Y:S02]  /*06b0*/  @P3 LDC.64 R12, c[0x0][0x390] ;  /* 0x0000e400ff0c3b82 */ /* 0x000e240000000a00 */
[----:B------:R-:W4:Y:S01]  /*06c0*/  @!P5 LDG.E R9, desc[UR4][R8.64+0x8] ;  /* 0x000008040809d981 */ /* 0x000f22000c1e1900 */
[----:B------:R-:W-:Y:S02]  /*06d0*/  LEA.HI.X R15, R10, UR9, R11, 0x2, P6 ;  /* 0x000000090a0f7c11 */ /* 0x000fe4000b0f140b */
[----:B------:R-:W-:-:S03]  /*06e0*/  IADD3 R7, P6, PT, R2, R5, RZ ;  /* 0x0000000502077210 */ /* 0x000fc60007fde0ff */
[----:B------:R-:W1:Y:S01]  /*06f0*/  @!P5 LDC.64 R10, c[0x0][0x390] ;  /* 0x0000e400ff0adb82 */ /* 0x000e620000000a00 */
[----:B------:R-:W-:Y:S01]  /*0700*/  LEA.HI.X.SX32 R16, R5, R4, 0x1, P6 ;  /* 0x0000000405107211 */ /* 0x000fe200030f0eff */
[----:B------:R-:W3:Y:S01]  /*0710*/  @P0 LDG.E R20, desc[UR4][R14.64+0x8] ;  /* 0x000008040e140981 */ /* 0x000ee2000c1e1900 */
[----:B------:R-:W-:-:S03]  /*0720*/  LEA R6, P6, R7, UR8, 0x2 ;  /* 0x0000000807067c11 */ /* 0x000fc6000f8c10ff */
[----:B------:R-:W5:Y:S01]  /*0730*/  @P2 LDG.E R8, desc[UR4][R14.64+0x4] ;  /* 0x000004040e082981 */ /* 0x000f62000c1e1900 */
[----:B------:R-:W-:Y:S02]  /*0740*/  LEA.HI.X R7, R7, UR9, R16, 0x2, P6 ;  /* 0x0000000907077c11 */ /* 0x000fe4000b0f1410 */
[----:B------:R-:W2:Y:S01]  /*0750*/  @P1 LDC.64 R16, c[0x0][0x390] ;  /* 0x0000e400ff101b82 */ /* 0x000ea20000000a00 */
[----:B------:R-:W-:Y:S01]  /*0760*/  ISETP.GE.U32.OR P6, PT, R25, UR6, !P3 ;  /* 0x0000000619007c0c */ /* 0x000fe2000dfc6470 */
[----:B0-----:R-:W3:Y:S06]  /*0770*/  @P3 LDG.E R12, desc[UR4][R12.64+0x28] ;  /* 0x000028040c0c3981 */ /* 0x001eec000c1e1900 */
[----:B------:R-:W0:Y:S01]  /*0780*/  @P4 LDC.64 R18, c[0x0][0x390] ;  /* 0x0000e400ff124b82 */ /* 0x000e220000000a00 */
[----:B-1----:R-:W4:Y:S07]  /*0790*/  @!P5 LDG.E R10, desc[UR4][R10.64+0x24] ;  /* 0x000024040a0ad981 */ /* 0x002f2e000c1e1900 */
[----:B------:R-:W1:Y:S01]  /*07a0*/  @P2 LDC.64 R22, c[0x0][0x390] ;  /* 0x0000e400ff162b82 */ /* 0x000e620000000a00 */
[----:B------:R-:W5:Y:S07]  /*07b0*/  @P1 LDG.E R13, desc[UR4][R14.64+-0x4] ;  /* 0xfffffc040e0d1981 */ /* 0x000f6e000c1e1900 */
[----:B------:R-:W1:Y:S01]  /*07c0*/  @!P6 LDC.64 R28, c[0x0][0x390] ;  /* 0x0000e400ff1ceb82 */ /* 0x000e620000000a00 */
[----:B------:R-:W3:Y:S04]  /*07d0*/  @P3 LDG.E R11, desc[UR4][R14.64+-0x8] ;  /* 0xfffff8040e0b3981 */ /* 0x000ee8000c1e1900 */
[----:B--2---:R-:W5:Y:S04]  /*07e0*/  @P1 LDG.E R16, desc[UR4][R16.64+0x2c] ;  /* 0x00002c0410101981 */ /* 0x004f68000c1e1900 */
[----:B0-----:R-:W2:Y:S04]  /*07f0*/  @P4 LDG.E R18, desc[UR4][R18.64+0x30] ;  /* 0x0000300412124981 */ /* 0x001ea8000c1e1900 */
[----:B------:R-:W2:Y:S04]  /*0800*/  @!P6 LDG.E R17, desc[UR4][R6.64+-0x8] ;  /* 0xfffff8040611e981 */ /* 0x000ea8000c1e1900 */
[----:B-1----:R-:W2:Y:S04]  /*0810*/  @P2 LDG.E R23, desc[UR4][R22.64+0x34] ;  /* 0x0000340416172981 */ /* 0x002ea8000c1e1900 */
[----:B------:R-:W2:Y:S01]  /*0820*/  @!P6 LDG.E R28, desc[UR4][R28.64+0x3c] ;  /* 0x00003c041c1ce981 */ /* 0x000ea2000c1e1900 */
[----:B----4-:R-:W-:-:S04]  /*0830*/  @!P5 IMAD R0, R9, R10, R0 ;  /* 0x0000000a0900d224 */ /* 0x010fc800078e0200 */
[----:B---3--:R-:W-:-:S04]  /*0840*/  @P3 IMAD R0, R11, R12, R0 ;  /* 0x0000000c0b003224 */ /* 0x008fc800078e0200 */
[----:B-----5:R-:W-:-:S04]  /*0850*/  @P1 IMAD R0, R13, R16, R0 ;  /* 0x000000100d001224 */ /* 0x020fc800078e0200 */
[----:B--2---:R-:W-:Y:S01]  /*0860*/  @P4 IMAD R0, R21, R18, R0 ;  /* 0x0000001215004224 */ /* 0x004fe200078e0200 */
[----:B------:R-:W-:-:S03]  /*0870*/  ISETP.GE.U32.OR P5, PT, R25, UR6, !P4 ;  /* 0x0000000619007c0c */ /* 0x000fc6000e7a6470 */
[----:B------:R-:W-:-:S04]  /*0880*/  @P2 IMAD R0, R8, R23, R0 ;  /* 0x0000001708002224 */ /* 0x000fc800078e0200 */
[----:B------:R-:W-:-:S06]  /*0890*/  @P0 IMAD R0, R20, R27, R0 ;  /* 0x0000001b14000224 */ /* 0x000fcc00078e0200 */
[----:B------:R-:W0:Y:S01]  /*08a0*/  @!P5 LDC.64 R10, c[0x0][0x380] ;  /* 0x0000e000ff0adb82 */ /* 0x000e220000000a00 */
[----:B------:R-:W-:Y:S01]  /*08b0*/  @!P6 IMAD R0, R17, R28, R0 ;  /* 0x0000001c1100e224 */ /* 0x000fe200078e0200 */
[----:B------:R-:W-:-:S06]  /*08c0*/  ISETP.GE.U32.OR P6, PT, R25, UR6, !P1 ;  /* 0x0000000619007c0c */ /* 0x000fcc000cfc6470 */
[----:B------:R-:W1:Y:S08]  /*08d0*/  @!P5 LDC.64 R8, c[0x0][0x390] ;  /* 0x0000e400ff08db82 */ /* 0x000e700000000a00 */
[----:B------:R-:W2:Y:S01]  /*08e0*/  @!P6 LDC.64 R12, c[0x0][0x390] ;  /* 0x0000e400ff0ceb82 */ /* 0x000ea20000000a00 */
[----:B------:R-:W-:-:S04]  /*08f0*/  @!P5 IMAD.IADD R15, R2, 0x1, R5 ;  /* 0x00000001020fd824 */ /* 0x000fc800078e0205 */
[----:B0-----:R-:W-:Y:S02]  /*0900*/  @!P5 IMAD.WIDE R10, R15, 0x4, R10 ;  /* 0x000000040f0ad825 */ /* 0x001fe400078e020a */
[----:B------:R-:W3:Y:S04]  /*0910*/  @!P6 LDG.E R15, desc[UR4][R6.64+-0x4] ;  /* 0xfffffc04060fe981 */ /* 0x000ee8000c1e1900 */
[----:B------:R-:W4:Y:S04]  /*0920*/  @!P5 LDG.E R11, desc[UR4][R10.64] ;  /* 0x000000040a0bd981 */ /* 0x000f28000c1e1900 */
[----:B-1----:R-:W4:Y:S04]  /*0930*/  @!P5 LDG.E R8, desc[UR4][R8.64+0x44] ;  /* 0x000044040808d981 */ /* 0x002f28000c1e1900 */
[----:B--2---:R-:W3:Y:S01]  /*0940*/  @!P6 LDG.E R12, desc[UR4][R12.64+0x40] ;  /* 0x000040040c0ce981 */ /* 0x004ee2000c1e1900 */
[----:B------:R-:W-:-:S02]  /*0950*/  VIADD R27, R5, UR7 ;  /* 0x00000007051b7c36 */ /* 0x000fc40008000000 */
[----:B------:R-:W-:-:S05]  /*0960*/  VIADD R3, R3, 0x2 ;  /* 0x0000000203037836 */ /* 0x000fca0000000000 */
[C---:B------:R-:W-:Y:S02]  /*0970*/  ISETP.GE.U32.OR P3, PT, R3.reuse, UR6, !P3 ;  /* 0x0000000603007c0c */ /* 0x040fe4000df66470 */
[C---:B------:R-:W-:Y:S02]  /*0980*/  ISETP.GE.U32.OR P4, PT, R3.reuse, UR6, !P4 ;  /* 0x0000000603007c0c */ /* 0x040fe4000e786470 */
[----:B------:R-:W-:-:S09]  /*0990*/  ISETP.GE.U32.OR P1, PT, R3, UR6, !P1 ;  /* 0x0000000603007c0c */ /* 0x000fd2000cf26470 */
[----:B------:R-:W0:Y:S08]  /*09a0*/  @!P3 LDC.64 R18, c[0x0][0x390] ;  /* 0x0000e400ff12bb82 */ /* 0x000e300000000a00 */
[----:B------:R-:W1:Y:S01]  /*09b0*/  @!P4 LDC.64 R16, c[0x0][0x380] ;  /* 0x0000e000ff10cb82 */ /* 0x000e620000000a00 */
[----:B0-----:R-:W2:Y:S01]  /*09c0*/  @!P3 LDG.E R18, desc[UR4][R18.64+0x50] ;  /* 0x000050041212b981 */ /* 0x001ea2000c1e1900 */
[----:B---3--:R-:W-:Y:S01]  /*09d0*/  @!P6 IMAD R0, R15, R12, R0 ;  /* 0x0000000c0f00e224 */ /* 0x008fe200078e0200 */
[----:B------:R-:W-:-:S03]  /*09e0*/  IADD3 R5, P6, PT, R2, R27, RZ ;  /* 0x0000001b02057210 */ /* 0x000fc60007fde0ff */
[----:B----4-:R-:W-:Y:S01]  /*09f0*/  @!P5 IMAD R0, R11, R8, R0 ;  /* 0x000000080b00d224 */ /* 0x010fe200078e0200 */
[----:B------:R-:W-:Y:S02]  /*0a00*/  LEA.HI.X.SX32 R14, R27, R4, 0x1, P6 ;  /* 0x000000041b0e7211 */ /* 0x000fe400030f0eff */
[----:B------:R-:W-:Y:S02]  /*0a10*/  LEA R4, P6, R5, UR8, 0x2 ;  /* 0x0000000805047c11 */ /* 0x000fe4000f8c10ff */
[----:B------:R-:W-:Y:S02]  /*0a20*/  ISETP.GE.U32.OR P5, PT, R25, UR6, !P2 ;  /* 0x0000000619007c0c */ /* 0x000fe4000d7a6470 */
[----:B------:R-:W-:Y:S02]  /*0a30*/  LEA.HI.X R5, R5, UR9, R14, 0x2, P6 ;  /* 0x0000000905057c11 */ /* 0x000fe4000b0f140e */
[----:B------:R-:W-:Y:S02]  /*0a40*/  ISETP.GE.U32.OR P6, PT, R25, UR6, !P0 ;  /* 0x0000000619007c0c */ /* 0x000fe4000c7c6470 */
[----:B------:R-:W-:-:S07]  /*0a50*/  ISETP.GE.U32.OR P2, PT, R3, UR6, !P2 ;  /* 0x0000000603007c0c */ /* 0x000fce000d746470 */
[----:B------:R-:W0:Y:S01]  /*0a60*/  @!P5 LDC.64 R28, c[0x0][0x390] ;  /* 0x0000e400ff1cdb82 */ /* 0x000e220000000a00 */
[----:B------:R-:W-:-:S07]  /*0a70*/  ISETP.GE.U32.OR P0, PT, R3, UR6, !P0 ;  /* 0x0000000603007c0c */ /* 0x000fce000c706470 */
[----:B------:R-:W3:Y:S01]  /*0a80*/  @!P4 LDC.64 R10, c[0x0][0x390] ;  /* 0x0000e400ff0acb82 */ /* 0x000ee20000000a00 */
[----:B------:R-:W4:Y:S01]  /*0a90*/  @!P5 LDG.E R3, desc[UR4][R6.64+0x4] ;  /* 0x000004040603d981 */ /* 0x000f22000c1e1900 */
[----:B------:R-:W-:-:S03]  /*0aa0*/  @!P4 IMAD.IADD R27, R2, 0x1, R27 ;  /* 0x00000001021bc824 */ /* 0x000fc600078e021b */
[----:B------:R5:W2:Y:S03]  /*0ab0*/  @!P6 LDG.E R23, desc[UR4][R6.64+0x8] ;  /* 0x000008040617e981 */ /* 0x000aa6000c1e1900 */
[----:B------:R-:W1:Y:S01]  /*0ac0*/  @!P6 LDC.64 R20, c[0x0][0x390] ;  /* 0x0000e400ff14eb82 */ /* 0x000e620000000a00 */
[----:B------:R-:W2:Y:S07]  /*0ad0*/  @!P3 LDG.E R25, desc[UR4][R4.64+-0x8] ;  /* 0xfffff8040419b981 */ /* 0x000eae000c1e1900 */
[----:B------:R-:W3:Y:S01]  /*0ae0*/  @!P1 LDC.64 R14, c[0x0][0x390] ;  /* 0x0000e400ff0e9b82 */ /* 0x000ee20000000a00 */
[----:B0-----:R-:W4:Y:S07]  /*0af0*/  @!P5 LDG.E R22, desc[UR4][R28.64+0x48] ;  /* 0x000048041c16d981 */ /* 0x001f2e000c1e1900 */
[----:B------:R-:W0:Y:S08]  /*0b00*/  @!P2 LDC.64 R12, c[0x0][0x390] ;  /* 0x0000e400ff0cab82 */ /* 0x000e300000000a00 */
[----:B------:R-:W0:Y:S01]  /*0b10*/  @!P0 LDC.64 R8, c[0x0][0x390] ;  /* 0x0000e400ff088b82 */ /* 0x000e220000000a00 */
[----:B-1----:R-:W2:Y:S01]  /*0b20*/  @!P6 LDG.E R20, desc[UR4][R20.64+0x4c] ;  /* 0x00004c041414e981 */ /* 0x002ea2000c1e1900 */
[----:B------:R-:W-:-:S03]  /*0b30*/  @!P4 IMAD.WIDE R16, R27, 0x4, R16 ;  /* 0x000000041b10c825 */ /* 0x000fc600078e0210 */
[----:B------:R-:W2:Y:S03]  /*0b40*/  @!P1 LDG.E R27, desc[UR4][R4.64+-0x4] ;  /* 0xfffffc04041b9981 */ /* 0x000ea6000c1e1900 */
[----:B-----5:R-:W1:Y:S01]  /*0b50*/  LDC.64 R6, c[0x0][0x388] ;  /* 0x0000e200ff067b82 */ /* 0x020e620000000a00 */
[----:B---3--:R-:W3:Y:S04]  /*0b60*/  @!P1 LDG.E R14, desc[UR4][R14.64+0x54] ;  /* 0x000054040e0e9981 */ /* 0x008ee8000c1e1900 */
[----:B------:R-:W5:Y:S04]  /*0b70*/  @!P4 LDG.E R17, desc[UR4][R16.64] ;  /* 0x000000041011c981 */ /* 0x000f68000c1e1900 */
[----:B------:R-:W5:Y:S04]  /*0b80*/  @!P4 LDG.E R10, desc[UR4][R10.64+0x58] ;  /* 0x000058040a0ac981 */ /* 0x000f68000c1e1900 */
[----:B0-----:R-:W5:Y:S04]  /*0b90*/  @!P2 LDG.E R12, desc[UR4][R12.64+0x5c] ;  /* 0x00005c040c0ca981 */ /* 0x001f68000c1e1900 */
[----:B------:R-:W5:Y:S04]  /*0ba0*/  @!P2 LDG.E R29, desc[UR4][R4.64+0x4] ;  /* 0x00000404041da981 */ /* 0x000f68000c1e1900 */
[----:B------:R-:W5:Y:S04]  /*0bb0*/  @!P0 LDG.E R21, desc[UR4][R4.64+0x8] ;  /* 0x0000080404158981 */ /* 0x000f68000c1e1900 */
[----:B------:R-:W5:Y:S01]  /*0bc0*/  @!P0 LDG.E R8, desc[UR4][R8.64+0x60] ;  /* 0x0000600408088981 */ /* 0x000f62000c1e1900 */
[----:B-1----:R-:W-:-:S04]  /*0bd0*/  IMAD.WIDE R6, R24, 0x4, R6 ;  /* 0x0000000418067825 */ /* 0x002fc800078e0206 */
[----:B----4-:R-:W-:-:S04]  /*0be0*/  @!P5 IMAD R0, R3, R22, R0 ;  /* 0x000000160300d224 */ /* 0x010fc800078e0200 */
[----:B--2---:R-:W-:-:S04]  /*0bf0*/  @!P6 IMAD R0, R23, R20, R0 ;  /* 0x000000141700e224 */ /* 0x004fc800078e0200 */
[----:B------:R-:W-:-:S04]  /*0c00*/  @!P3 IMAD R0, R25, R18, R0 ;  /* 0x000000121900b224 */ /* 0x000fc800078e0200 */
[----:B---3--:R-:W-:-:S04]  /*0c10*/  @!P1 IMAD R0, R27, R14, R0 ;  /* 0x0000000e1b009224 */ /* 0x008fc800078e0200 */
[----:B-----5:R-:W-:-:S04]  /*0c20*/  @!P4 IMAD R0, R17, R10, R0 ;  /* 0x0000000a1100c224 */ /* 0x020fc800078e0200 */
[----:B------:R-:W-:-:S04]  /*0c30*/  @!P2 IMAD R0, R29, R12, R0 ;  /* 0x0000000c1d00a224 */ /* 0x000fc800078e0200 */
[----:B------:R-:W-:-:S05]  /*0c40*/  @!P0 IMAD R0, R21, R8, R0 ;  /* 0x0000000815008224 */ /* 0x000fca00078e0200 */
[----:B------:R-:W-:Y:S01]  /*0c50*/  STG.E desc[UR4][R6.64], R0 ;  /* 0x0000000006007986 */ /* 0x000fe2000c101904 */
[----:B------:R-:W-:Y:S05]  /*0c60*/  EXIT ;  /* 0x000000000000794d */ /* 0x000fea0003800000 */
.L_x_0:
[----:B------:R-:W-:-:S00]  /*0c70*/  BRA `(.L_x_0) ;  /* 0xfffffffc00fc7947 */ /* 0x000fc0000383ffff */
[----:B------:R-:W-:-:S00]  /*0c80*/  NOP ;  /* 0x0000000000007918 */ /* 0x000fc00000000000 */
[----:B------:R-:W-:-:S00]  /*0c90*/  NOP ;  /* 0x0000000000007918 */ /* 0x000fc00000000000 */
[----:B------:R-:W-:-:S00]  /*0ca0*/  NOP ;  /* 0x0000000000007918 */ /* 0x000fc00000000000 */
[----:B------:R-:W-:-:S00]  /*0cb0*/  NOP ;  /* 0x0000000000007918 */ /* 0x000fc00000000000 */
[----:B------:R-:W-:-:S00]  /*0cc0*/  NOP ;  /* 0x0000000000007918 */ /* 0x000fc00000000000 */
[----:B------:R-:W-:-:S00]  /*0cd0*/  NOP ;  /* 0x0000000000007918 */ /* 0x000fc00000000000 */
[----:B------:R-:W-:-:S00]  /*0ce0*/  NOP ;  /* 0x0000000000007918 */ /* 0x000fc00000000000 */
[----:B------:R-:W-:-:S00]  /*0cf0*/  NOP ;  /* 0x0000000000007918 */ /* 0x000fc00000000000 */
.L_x_1:


//--------------------- .nv.shared.reserved.0     --------------------------
	.section	.nv.shared.reserved.0,"aw",@nobits
	.weak		__nv_reservedSMEM_offset_0_alias
	.size		__nv_reservedSMEM_offset_0_alias, 0, 64
	.other		__nv_reservedSMEM_offset_0_alias,@"STO_CUDA_RESERVED_SHARED STV_DEFAULT"
__nv_reservedSMEM_offset_0_alias:
	.zero		0
	.zero		64


//--------------------- .nv.constant0._Z6kernelPiS_S_ii --------------------------
	.section	.nv.constant0._Z6kernelPiS_S_ii,"a",@progbits
	.sectionflags	@""
	.align	4
.nv.constant0._Z6kernelPiS_S_ii:
	.zero		928


//--------------------- SYMBOLS --------------------------

	.type		.nv.reservedSmem.offset0,@object
	.size		.nv.reservedSmem.offset0,0x4
